	.headerflags	@"EF_CUDA_TEXMODE_UNIFIED EF_CUDA_64BIT_ADDRESS EF_CUDA_ACCELERATORS EF_CUDA_SM90 EF_CUDA_VIRTUAL_SM(EF_CUDA_SM90)"
	.elftype	@"ET_EXEC"


//--------------------- .nv.info                  --------------------------
	.section	.nv.info,"",@"SHT_CUDA_INFO"
	.align	4


	//----- nvinfo : EIATTR_REGCOUNT
	.align		4
        /*0000*/ 	.byte	0x04, 0x2f
        /*0002*/ 	.short	(.L_1 - .L_0)
	.align		4
.L_0:
        /*0004*/ 	.word	index@(triton_poi_fused_convolution_leaky_relu_25)
        /*0008*/ 	.word	0x0000000e


	//----- nvinfo : EIATTR_MIN_STACK_SIZE
	.align		4
.L_1:
        /*000c*/ 	.byte	0x04, 0x12
        /*000e*/ 	.short	(.L_3 - .L_2)
	.align		4
.L_2:
        /*0010*/ 	.word	index@(triton_poi_fused_convolution_leaky_relu_25)
        /*0014*/ 	.word	0x00000000


	//----- nvinfo : EIATTR_FRAME_SIZE
	.align		4
.L_3:
        /*0018*/ 	.byte	0x04, 0x11
        /*001a*/ 	.short	(.L_5 - .L_4)
	.align		4
.L_4:
        /*001c*/ 	.word	index@(triton_poi_fused_convolution_leaky_relu_25)
        /*0020*/ 	.word	0x00000000


	//----- nvinfo : EIATTR_MIN_STACK_SIZE
	.align		4
.L_5:
        /*0024*/ 	.byte	0x04, 0x12
        /*0026*/ 	.short	(.L_7 - .L_6)
	.align		4
.L_6:
        /*0028*/ 	.word	index@(triton_poi_fused_convolution_leaky_relu_25)
        /*002c*/ 	.word	0x00000000
.L_7:


//--------------------- .nv.info.triton_poi_fused_convolution_leaky_relu_25 --------------------------
	.section	.nv.info.triton_poi_fused_convolution_leaky_relu_25,"",@"SHT_CUDA_INFO"
	.sectionflags	@""
	.align	4


	//----- nvinfo : EIATTR_CUDA_API_VERSION
	.align		4
        /*0000*/ 	.byte	0x04, 0x37
        /*0002*/ 	.short	(.L_9 - .L_8)
.L_8:
        /*0004*/ 	.word	0x0000007c


	//----- nvinfo : EIATTR_KPARAM_INFO
	.align		4
.L_9:
        /*0008*/ 	.byte	0x04, 0x17
        /*000a*/ 	.short	(.L_11 - .L_10)
.L_10:
        /*000c*/ 	.word	0x00000000
        /*0010*/ 	.short	0x0003
        /*0012*/ 	.short	0x0018
        /*0014*/ 	.byte	0x00, 0xf0, 0x11, 0x00


	//----- nvinfo : EIATTR_KPARAM_INFO
	.align		4
.L_11:
        /*0018*/ 	.byte	0x04, 0x17
        /*001a*/ 	.short	(.L_13 - .L_12)
.L_12:
        /*001c*/ 	.word	0x00000000
        /*0020*/ 	.short	0x0002
        /*0022*/ 	.short	0x0010
        /*0024*/ 	.byte	0x00, 0xf4, 0x21, 0x00


	//----- nvinfo : EIATTR_KPARAM_INFO
	.align		4
.L_13:
        /*0028*/ 	.byte	0x04, 0x17
        /*002a*/ 	.short	(.L_15 - .L_14)
.L_14:
        /*002c*/ 	.word	0x00000000
        /*0030*/ 	.short	0x0001
        /*0032*/ 	.short	0x0008
        /*0034*/ 	.byte	0x00, 0xf4, 0x21, 0x00


	//----- nvinfo : EIATTR_KPARAM_INFO
	.align		4
.L_15:
        /*0038*/ 	.byte	0x04, 0x17
        /*003a*/ 	.short	(.L_17 - .L_16)
.L_16:
        /*003c*/ 	.word	0x00000000
        /*0040*/ 	.short	0x0000
        /*0042*/ 	.short	0x0000
        /*0044*/ 	.byte	0x00, 0xf4, 0x21, 0x00


	//----- nvinfo : EIATTR_SPARSE_MMA_MASK
	.align		4
.L_17:
        /*0048*/ 	.byte	0x03, 0x50
        /*004a*/ 	.short	0x0000


	//----- nvinfo : EIATTR_MAXREG_COUNT
	.align		4
        /*004c*/ 	.byte	0x03, 0x1b
        /*004e*/ 	.short	0x00ff


	//----- nvinfo : EIATTR_EXIT_INSTR_OFFSETS
	.align		4
        /*0050*/ 	.byte	0x04, 0x1c
        /*0052*/ 	.short	(.L_19 - .L_18)


	//   ....[0]....
.L_18:
        /*0054*/ 	.word	0x000001d0


	//----- nvinfo : EIATTR_REQNTID
	.align		4
.L_19:
        /*0058*/ 	.byte	0x04, 0x10
        /*005a*/ 	.short	(.L_21 - .L_20)
.L_20:
        /*005c*/ 	.word	0x00000080
        /*0060*/ 	.word	0x00000001
        /*0064*/ 	.word	0x00000001


	//----- nvinfo : EIATTR_CBANK_PARAM_SIZE
	.align		4
.L_21:
        /*0068*/ 	.byte	0x03, 0x19
        /*006a*/ 	.short	0x001c


	//----- nvinfo : EIATTR_PARAM_CBANK
	.align		4
        /*006c*/ 	.byte	0x04, 0x0a
        /*006e*/ 	.short	(.L_23 - .L_22)
	.align		4
.L_22:
        /*0070*/ 	.word	index@(.nv.constant0.triton_poi_fused_convolution_leaky_relu_25)
        /*0074*/ 	.short	0x0210
        /*0076*/ 	.short	0x001c


	//----- nvinfo : EIATTR_SW_WAR
	.align		4
.L_23:
        /*0078*/ 	.byte	0x04, 0x36
        /*007a*/ 	.short	(.L_25 - .L_24)
.L_24:
        /*007c*/ 	.word	0x00000008
.L_25:


//--------------------- .nv.callgraph             --------------------------
	.section	.nv.callgraph,"",@"SHT_CUDA_CALLGRAPH"
	.align	4
	.sectionentsize	8
	.align		4
        /*0000*/ 	.word	0x00000000
	.align		4
        /*0004*/ 	.word	0xffffffff
	.align		4
        /*0008*/ 	.word	0x00000000
	.align		4
        /*000c*/ 	.word	0xfffffffe
	.align		4
        /*0010*/ 	.word	0x00000000
	.align		4
        /*0014*/ 	.word	0xfffffffd
	.align		4
        /*0018*/ 	.word	0x00000000
	.align		4
        /*001c*/ 	.word	0xfffffffc


//--------------------- .text.triton_poi_fused_convolution_leaky_relu_25 --------------------------
	.section	.text.triton_poi_fused_convolution_leaky_relu_25,"ax",@progbits
	.align	128
        .global         triton_poi_fused_convolution_leaky_relu_25
        .type           triton_poi_fused_convolution_leaky_relu_25,@function
        .size           triton_poi_fused_convolution_leaky_relu_25,(.L_x_1 - triton_poi_fused_convolution_leaky_relu_25)
        .other          triton_poi_fused_convolution_leaky_relu_25,@"STO_CUDA_ENTRY STV_DEFAULT"
triton_poi_fused_convolution_leaky_relu_25:
.text.triton_poi_fused_convolution_leaky_relu_25:
[----:B------:R-:W-:Y:S01]  /*0000*/  LDC R1, c[0x0][0x28] ;  /* 0x00000a00ff017b82 */ /* 0x000fe20000000800 */
[----:B------:R-:W1:Y:S07]  /*0010*/  S2R R0, SR_TID.X ;  /* 0x0000000000007919 */ /* 0x000e6e0000002100 */
[----:B------:R-:W2:Y:S01]  /*0020*/  LDC.64 R4, c[0x0][0x220] ;  /* 0x00008800ff047b82 */ /* 0x000ea20000000a00 */
[----:B------:R-:W-:Y:S01]  /*0030*/  ULDC.64 UR4, c[0x0][0x208] ;  /* 0x0000820000047ab9 */ /* 0x000fe20000000a00 */
[----:B------:R-:W3:Y:S06]  /*0040*/  S2R R9, SR_CTAID.X ;  /* 0x0000000000097919 */ /* 0x000eec0000002500 */
[----:B------:R-:W4:Y:S08]  /*0050*/  LDC.64 R2, c[0x0][0x210] ;  /* 0x00008400ff027b82 */ /* 0x000f300000000a00 */
[----:B------:R-:W5:Y:S01]  /*0060*/  LDC.64 R6, c[0x0][0x218] ;  /* 0x00008600ff067b82 */ /* 0x000f620000000a00 */
[----:B-1----:R-:W-:-:S04]  /*0070*/  LOP3.LUT R0, R0, 0x7f, RZ, 0xc0, !PT ;  /* 0x0000007f00007812 */ /* 0x002fc800078ec0ff */
[----:B---3--:R-:W-:-:S05]  /*0080*/  LEA R9, R9, R0, 0x7 ;  /* 0x0000000009097211 */ /* 0x008fca00078e38ff */
[----:B------:R-:W-:-:S04]  /*0090*/  IMAD.HI R0, R9, 0x55555556, RZ ;  /* 0x5555555609007827 */ /* 0x000fc800078e02ff */
[----:B----4-:R-:W-:Y:S01]  /*00a0*/  IMAD.WIDE R2, R9, 0x4, R2 ;  /* 0x0000000409027825 */ /* 0x010fe200078e0202 */
[----:B------:R-:W-:-:S03]  /*00b0*/  LEA.HI R0, R0, R0, RZ, 0x1 ;  /* 0x0000000000007211 */ /* 0x000fc600078f08ff */
[----:B-----5:R-:W-:Y:S01]  /*00c0*/  IMAD.WIDE R6, R9, 0x4, R6 ;  /* 0x0000000409067825 */ /* 0x020fe200078e0206 */
[----:B------:R-:W-:-:S04]  /*00d0*/  SHF.R.S32.HI R11, RZ, 0x1f, R0 ;  /* 0x0000001fff0b7819 */ /* 0x000fc80000011400 */
[----:B------:R-:W-:Y:S01]  /*00e0*/  LEA.HI R11, R11, R0, RZ, 0xa ;  /* 0x000000000b0b7211 */ /* 0x000fe200078f50ff */
[----:B------:R-:W3:Y:S03]  /*00f0*/  LDG.E R8, desc[UR4][R6.64] ;  /* 0x0000000406087981 */ /* 0x000ee6000c1e1900 */
[----:B------:R-:W-:-:S04]  /*0100*/  LOP3.LUT R11, R11, 0xfffffc00, RZ, 0xc0, !PT ;  /* 0xfffffc000b0b7812 */ /* 0x000fc800078ec0ff */
[----:B------:R-:W-:Y:S02]  /*0110*/  IADD3 R11, R0, -R11, RZ ;  /* 0x8000000b000b7210 */ /* 0x000fe40007ffe0ff */
[----:B------:R-:W4:Y:S03]  /*0120*/  LDG.E R0, desc[UR4][R2.64] ;  /* 0x0000000402007981 */ /* 0x000f26000c1e1900 */
[----:B--2---:R-:W-:-:S06]  /*0130*/  IMAD.WIDE R4, R11, 0x4, R4 ;  /* 0x000000040b047825 */ /* 0x004fcc00078e0204 */
[----:B------:R-:W4:Y:S02]  /*0140*/  LDG.E.EL R5, desc[UR4][R4.64] ;  /* 0x0000000404057981 */ /* 0x000f24000c2e1900 */
[C---:B----4-:R-:W-:Y:S02]  /*0150*/  FSETP.GT.AND P0, PT, R0.reuse, -R5, PT ;  /* 0x800000050000720b */ /* 0x050fe40003f04000 */
[C---:B---3--:R-:W-:Y:S01]  /*0160*/  FSETP.GT.AND P1, PT, R5.reuse, -R8, PT ;  /* 0x800000080500720b */ /* 0x048fe20003f24000 */
[----:B------:R-:W-:Y:S01]  /*0170*/  FADD R9, R0, R5 ;  /* 0x0000000500097221 */ /* 0x000fe20000000000 */
[----:B------:R-:W-:-:S09]  /*0180*/  FADD R11, R5, R8 ;  /* 0x00000008050b7221 */ /* 0x000fd20000000000 */
[----:B------:R-:W-:Y:S02]  /*0190*/  @!P0 FMUL R9, R9, 0.10000000149011611938 ;  /* 0x3dcccccd09098820 */ /* 0x000fe40000400000 */
[----:B------:R-:W-:-:S03]  /*01a0*/  @!P1 FMUL R11, R11, 0.10000000149011611938 ;  /* 0x3dcccccd0b0b9820 */ /* 0x000fc60000400000 */
[----:B------:R-:W-:Y:S04]  /*01b0*/  STG.E desc[UR4][R2.64], R9 ;  /* 0x0000000902007986 */ /* 0x000fe8000c101904 */
[----:B------:R-:W-:Y:S01]  /*01c0*/  STG.E desc[UR4][R6.64], R11 ;  /* 0x0000000b06007986 */ /* 0x000fe2000c101904 */
[----:B------:R-:W-:Y:S05]  /*01d0*/  EXIT ;  /* 0x000000000000794d */ /* 0x000fea0003800000 */
.L_x_0:
[----:B------:R-:W-:-:S00]  /*01e0*/  BRA `(.L_x_0) ;  /* 0xfffffffc00fc7947 */ /* 0x000fc0000383ffff */
[----:B------:R-:W-:-:S00]  /*01f0*/  NOP ;  /* 0x0000000000007918 */ /* 0x000fc00000000000 */
        /* <DEDUP_REMOVED lines=8> */
.L_x_1:


//--------------------- .nv.constant0.triton_poi_fused_convolution_leaky_relu_25 --------------------------
	.section	.nv.constant0.triton_poi_fused_convolution_leaky_relu_25,"a",@progbits
	.sectionflags	@""
	.align	4
.nv.constant0.triton_poi_fused_convolution_leaky_relu_25:
	.zero		556
